	.headerflags	@"EF_CUDA_TEXMODE_UNIFIED EF_CUDA_64BIT_ADDRESS EF_CUDA_ACCELERATORS EF_CUDA_SM90 EF_CUDA_VIRTUAL_SM(EF_CUDA_SM90)"
	.elftype	@"ET_EXEC"


//--------------------- .nv.info                  --------------------------
	.section	.nv.info,"",@"SHT_CUDA_INFO"
	.align	4


	//----- nvinfo : EIATTR_REGCOUNT
	.align		4
        /*0000*/ 	.byte	0x04, 0x2f
        /*0002*/ 	.short	(.L_1 - .L_0)
	.align		4
.L_0:
        /*0004*/ 	.word	index@(triton_poi_fused_cat_19)
        /*0008*/ 	.word	0x00000012


	//----- nvinfo : EIATTR_MIN_STACK_SIZE
	.align		4
.L_1:
        /*000c*/ 	.byte	0x04, 0x12
        /*000e*/ 	.short	(.L_3 - .L_2)
	.align		4
.L_2:
        /*0010*/ 	.word	index@(triton_poi_fused_cat_19)
        /*0014*/ 	.word	0x00000000


	//----- nvinfo : EIATTR_FRAME_SIZE
	.align		4
.L_3:
        /*0018*/ 	.byte	0x04, 0x11
        /*001a*/ 	.short	(.L_5 - .L_4)
	.align		4
.L_4:
        /*001c*/ 	.word	index@(triton_poi_fused_cat_19)
        /*0020*/ 	.word	0x00000000


	//----- nvinfo : EIATTR_MIN_STACK_SIZE
	.align		4
.L_5:
        /*0024*/ 	.byte	0x04, 0x12
        /*0026*/ 	.short	(.L_7 - .L_6)
	.align		4
.L_6:
        /*0028*/ 	.word	index@(triton_poi_fused_cat_19)
        /*002c*/ 	.word	0x00000000
.L_7:


//--------------------- .nv.info.triton_poi_fused_cat_19 --------------------------
	.section	.nv.info.triton_poi_fused_cat_19,"",@"SHT_CUDA_INFO"
	.sectionflags	@""
	.align	4


	//----- nvinfo : EIATTR_CUDA_API_VERSION
	.align		4
        /*0000*/ 	.byte	0x04, 0x37
        /*0002*/ 	.short	(.L_9 - .L_8)
.L_8:
        /*0004*/ 	.word	0x0000007c


	//----- nvinfo : EIATTR_KPARAM_INFO
	.align		4
.L_9:
        /*0008*/ 	.byte	0x04, 0x17
        /*000a*/ 	.short	(.L_11 - .L_10)
.L_10:
        /*000c*/ 	.word	0x00000000
        /*0010*/ 	.short	0x0002
        /*0012*/ 	.short	0x0010
        /*0014*/ 	.byte	0x00, 0xf0, 0x11, 0x00


	//----- nvinfo : EIATTR_KPARAM_INFO
	.align		4
.L_11:
        /*0018*/ 	.byte	0x04, 0x17
        /*001a*/ 	.short	(.L_13 - .L_12)
.L_12:
        /*001c*/ 	.word	0x00000000
        /*0020*/ 	.short	0x0001
        /*0022*/ 	.short	0x0008
        /*0024*/ 	.byte	0x00, 0xf4, 0x21, 0x00


	//----- nvinfo : EIATTR_KPARAM_INFO
	.align		4
.L_13:
        /*0028*/ 	.byte	0x04, 0x17
        /*002a*/ 	.short	(.L_15 - .L_14)
.L_14:
        /*002c*/ 	.word	0x00000000
        /*0030*/ 	.short	0x0000
        /*0032*/ 	.short	0x0000
        /*0034*/ 	.byte	0x00, 0xf4, 0x21, 0x00


	//----- nvinfo : EIATTR_SPARSE_MMA_MASK
	.align		4
.L_15:
        /*0038*/ 	.byte	0x03, 0x50
        /*003a*/ 	.short	0x0000


	//----- nvinfo : EIATTR_MAXREG_COUNT
	.align		4
        /*003c*/ 	.byte	0x03, 0x1b
        /*003e*/ 	.short	0x00ff


	//----- nvinfo : EIATTR_EXIT_INSTR_OFFSETS
	.align		4
        /*0040*/ 	.byte	0x04, 0x1c
        /*0042*/ 	.short	(.L_17 - .L_16)


	//   ....[0]....
.L_16:
        /*0044*/ 	.word	0x00000160


	//   ....[1]....
        /*0048*/ 	.word	0x00000180


	//----- nvinfo : EIATTR_REQNTID
	.align		4
.L_17:
        /*004c*/ 	.byte	0x04, 0x10
        /*004e*/ 	.short	(.L_19 - .L_18)
.L_18:
        /*0050*/ 	.word	0x00000020
        /*0054*/ 	.word	0x00000001
        /*0058*/ 	.word	0x00000001


	//----- nvinfo : EIATTR_CBANK_PARAM_SIZE
	.align		4
.L_19:
        /*005c*/ 	.byte	0x03, 0x19
        /*005e*/ 	.short	0x0014


	//----- nvinfo : EIATTR_PARAM_CBANK
	.align		4
        /*0060*/ 	.byte	0x04, 0x0a
        /*0062*/ 	.short	(.L_21 - .L_20)
	.align		4
.L_20:
        /*0064*/ 	.word	index@(.nv.constant0.triton_poi_fused_cat_19)
        /*0068*/ 	.short	0x0210
        /*006a*/ 	.short	0x0014


	//----- nvinfo : EIATTR_SW_WAR
	.align		4
.L_21:
        /*006c*/ 	.byte	0x04, 0x36
        /*006e*/ 	.short	(.L_23 - .L_22)
.L_22:
        /*0070*/ 	.word	0x00000008
.L_23:


//--------------------- .nv.callgraph             --------------------------
	.section	.nv.callgraph,"",@"SHT_CUDA_CALLGRAPH"
	.align	4
	.sectionentsize	8
	.align		4
        /*0000*/ 	.word	0x00000000
	.align		4
        /*0004*/ 	.word	0xffffffff
	.align		4
        /*0008*/ 	.word	0x00000000
	.align		4
        /*000c*/ 	.word	0xfffffffe
	.align		4
        /*0010*/ 	.word	0x00000000
	.align		4
        /*0014*/ 	.word	0xfffffffd
	.align		4
        /*0018*/ 	.word	0x00000000
	.align		4
        /*001c*/ 	.word	0xfffffffc


//--------------------- .text.triton_poi_fused_cat_19 --------------------------
	.section	.text.triton_poi_fused_cat_19,"ax",@progbits
	.align	128
        .global         triton_poi_fused_cat_19
        .type           triton_poi_fused_cat_19,@function
        .size           triton_poi_fused_cat_19,(.L_x_1 - triton_poi_fused_cat_19)
        .other          triton_poi_fused_cat_19,@"STO_CUDA_ENTRY STV_DEFAULT"
triton_poi_fused_cat_19:
.text.triton_poi_fused_cat_19:
[----:B------:R-:W0:Y:S02]  /*0000*/  LDC R1, c[0x0][0x28] ;  /* 0x00000a00ff017b82 */ /* 0x000e240000000800 */
[----:B------:R-:W1:Y:S01]  /*0010*/  S2R R0, SR_TID.X ;  /* 0x0000000000007919 */ /* 0x000e620000002100 */
[----:B------:R-:W2:Y:S01]  /*0020*/  LDC.64 R4, c[0x0][0x210] ;  /* 0x00008400ff047b82 */ /* 0x000ea20000000a00 */
[----:B------:R-:W-:Y:S01]  /*0030*/  IMAD.MOV.U32 R13, RZ, RZ, RZ ;  /* 0x000000ffff0d7224 */ /* 0x000fe200078e00ff */
[----:B------:R-:W-:Y:S01]  /*0040*/  ULDC.64 UR4, c[0x0][0x208] ;  /* 0x0000820000047ab9 */ /* 0x000fe20000000a00 */
[----:B------:R-:W3:Y:S05]  /*0050*/  S2R R3, SR_CTAID.X ;  /* 0x0000000000037919 */ /* 0x000eea0000002500 */
[----:B------:R-:W4:Y:S01]  /*0060*/  LDC.64 R8, c[0x0][0x218] ;  /* 0x00008600ff087b82 */ /* 0x000f220000000a00 */
[----:B-1----:R-:W-:-:S04]  /*0070*/  LOP3.LUT R0, R0, 0x1f, RZ, 0xc0, !PT ;  /* 0x0000001f00007812 */ /* 0x002fc800078ec0ff */
[----:B---3--:R-:W-:-:S04]  /*0080*/  LEA R0, R3, R0, 0x6 ;  /* 0x0000000003007211 */ /* 0x008fc800078e30ff */
[C---:B------:R-:W-:Y:S02]  /*0090*/  ISETP.GE.AND P0, PT, R0.reuse, 0x40, PT ;  /* 0x000000400000780c */ /* 0x040fe40003f06270 */
[----:B------:R-:W-:Y:S02]  /*00a0*/  SHF.L.U32 R7, R0, 0x4, RZ ;  /* 0x0000000400077819 */ /* 0x000fe400000006ff */
[----:B------:R-:W-:-:S03]  /*00b0*/  IADD3 R6, R0, 0x20, RZ ;  /* 0x0000002000067810 */ /* 0x000fc60007ffe0ff */
[----:B--2---:R-:W-:Y:S01]  /*00c0*/  IMAD.WIDE R2, R7, 0x4, R4 ;  /* 0x0000000407027825 */ /* 0x004fe200078e0204 */
[C---:B------:R-:W-:Y:S02]  /*00d0*/  ISETP.GE.AND P1, PT, R6.reuse, 0x40, PT ;  /* 0x000000400600780c */ /* 0x040fe40003f26270 */
[----:B------:R-:W-:-:S03]  /*00e0*/  SHF.L.U32 R11, R6, 0x4, RZ ;  /* 0x00000004060b7819 */ /* 0x000fc600000006ff */
[----:B------:R-:W2:Y:S01]  /*00f0*/  @!P0 LDG.E.EL R13, desc[UR4][R2.64+0x38] ;  /* 0x00003804020d8981 */ /* 0x000ea2000c2e1900 */
[----:B------:R-:W-:Y:S02]  /*0100*/  IMAD.MOV.U32 R15, RZ, RZ, RZ ;  /* 0x000000ffff0f7224 */ /* 0x000fe400078e00ff */
[----:B------:R-:W-:-:S04]  /*0110*/  IMAD.WIDE R4, R11, 0x4, R4 ;  /* 0x000000040b047825 */ /* 0x000fc800078e0204 */
[--C-:B----4-:R-:W-:Y:S01]  /*0120*/  IMAD.WIDE R6, R7, 0x4, R8.reuse ;  /* 0x0000000407067825 */ /* 0x110fe200078e0208 */
[----:B------:R1:W5:Y:S03]  /*0130*/  @!P1 LDG.E.EL R15, desc[UR4][R4.64+0x38] ;  /* 0x00003804040f9981 */ /* 0x000366000c2e1900 */
[----:B------:R-:W-:Y:S01]  /*0140*/  IMAD.WIDE R8, R11, 0x4, R8 ;  /* 0x000000040b087825 */ /* 0x000fe200078e0208 */
[----:B--2---:R1:W-:Y:S01]  /*0150*/  @!P0 STG.E desc[UR4][R6.64], R13 ;  /* 0x0000000d06008986 */ /* 0x0043e2000c101904 */
[----:B------:R-:W-:Y:S05]  /*0160*/  @P1 EXIT ;  /* 0x000000000000194d */ /* 0x000fea0003800000 */
[----:B-----5:R-:W-:Y:S01]  /*0170*/  STG.E desc[UR4][R8.64], R15 ;  /* 0x0000000f08007986 */ /* 0x020fe2000c101904 */
[----:B------:R-:W-:Y:S05]  /*0180*/  EXIT ;  /* 0x000000000000794d */ /* 0x000fea0003800000 */
.L_x_0:
[----:B------:R-:W-:-:S00]  /*0190*/  BRA `(.L_x_0) ;  /* 0xfffffffc00fc7947 */ /* 0x000fc0000383ffff */
[----:B------:R-:W-:-:S00]  /*01a0*/  NOP ;  /* 0x0000000000007918 */ /* 0x000fc00000000000 */
        /* <DEDUP_REMOVED lines=13> */
.L_x_1:


//--------------------- .nv.constant0.triton_poi_fused_cat_19 --------------------------
	.section	.nv.constant0.triton_poi_fused_cat_19,"a",@progbits
	.sectionflags	@""
	.align	4
.nv.constant0.triton_poi_fused_cat_19:
	.zero		548
